	.headerflags	@"EF_CUDA_TEXMODE_UNIFIED EF_CUDA_64BIT_ADDRESS EF_CUDA_ACCELERATORS EF_CUDA_SM90 EF_CUDA_VIRTUAL_SM(EF_CUDA_SM90)"
	.elftype	@"ET_EXEC"


//--------------------- .nv.info                  --------------------------
	.section	.nv.info,"",@"SHT_CUDA_INFO"
	.align	4


	//----- nvinfo : EIATTR_REGCOUNT
	.align		4
        /*0000*/ 	.byte	0x04, 0x2f
        /*0002*/ 	.short	(.L_1 - .L_0)
	.align		4
.L_0:
        /*0004*/ 	.word	index@(triton_poi_fused_4)
        /*0008*/ 	.word	0x00000020


	//----- nvinfo : EIATTR_MIN_STACK_SIZE
	.align		4
.L_1:
        /*000c*/ 	.byte	0x04, 0x12
        /*000e*/ 	.short	(.L_3 - .L_2)
	.align		4
.L_2:
        /*0010*/ 	.word	index@(triton_poi_fused_4)
        /*0014*/ 	.word	0x00000000


	//----- nvinfo : EIATTR_FRAME_SIZE
	.align		4
.L_3:
        /*0018*/ 	.byte	0x04, 0x11
        /*001a*/ 	.short	(.L_5 - .L_4)
	.align		4
.L_4:
        /*001c*/ 	.word	index@(triton_poi_fused_4)
        /*0020*/ 	.word	0x00000000


	//----- nvinfo : EIATTR_MIN_STACK_SIZE
	.align		4
.L_5:
        /*0024*/ 	.byte	0x04, 0x12
        /*0026*/ 	.short	(.L_7 - .L_6)
	.align		4
.L_6:
        /*0028*/ 	.word	index@(triton_poi_fused_4)
        /*002c*/ 	.word	0x00000000
.L_7:


//--------------------- .nv.info.triton_poi_fused_4 --------------------------
	.section	.nv.info.triton_poi_fused_4,"",@"SHT_CUDA_INFO"
	.sectionflags	@""
	.align	4


	//----- nvinfo : EIATTR_CUDA_API_VERSION
	.align		4
        /*0000*/ 	.byte	0x04, 0x37
        /*0002*/ 	.short	(.L_9 - .L_8)
.L_8:
        /*0004*/ 	.word	0x0000007c


	//----- nvinfo : EIATTR_KPARAM_INFO
	.align		4
.L_9:
        /*0008*/ 	.byte	0x04, 0x17
        /*000a*/ 	.short	(.L_11 - .L_10)
.L_10:
        /*000c*/ 	.word	0x00000000
        /*0010*/ 	.short	0x0003
        /*0012*/ 	.short	0x0014
        /*0014*/ 	.byte	0x00, 0xf0, 0x11, 0x00


	//----- nvinfo : EIATTR_KPARAM_INFO
	.align		4
.L_11:
        /*0018*/ 	.byte	0x04, 0x17
        /*001a*/ 	.short	(.L_13 - .L_12)
.L_12:
        /*001c*/ 	.word	0x00000000
        /*0020*/ 	.short	0x0002
        /*0022*/ 	.short	0x0010
        /*0024*/ 	.byte	0x00, 0xf0, 0x11, 0x00


	//----- nvinfo : EIATTR_KPARAM_INFO
	.align		4
.L_13:
        /*0028*/ 	.byte	0x04, 0x17
        /*002a*/ 	.short	(.L_15 - .L_14)
.L_14:
        /*002c*/ 	.word	0x00000000
        /*0030*/ 	.short	0x0001
        /*0032*/ 	.short	0x0008
        /*0034*/ 	.byte	0x00, 0xf4, 0x21, 0x00


	//----- nvinfo : EIATTR_KPARAM_INFO
	.align		4
.L_15:
        /*0038*/ 	.byte	0x04, 0x17
        /*003a*/ 	.short	(.L_17 - .L_16)
.L_16:
        /*003c*/ 	.word	0x00000000
        /*0040*/ 	.short	0x0000
        /*0042*/ 	.short	0x0000
        /*0044*/ 	.byte	0x00, 0xf4, 0x21, 0x00


	//----- nvinfo : EIATTR_SPARSE_MMA_MASK
	.align		4
.L_17:
        /*0048*/ 	.byte	0x03, 0x50
        /*004a*/ 	.short	0x0000


	//----- nvinfo : EIATTR_MAXREG_COUNT
	.align		4
        /*004c*/ 	.byte	0x03, 0x1b
        /*004e*/ 	.short	0x00ff


	//----- nvinfo : EIATTR_EXIT_INSTR_OFFSETS
	.align		4
        /*0050*/ 	.byte	0x04, 0x1c
        /*0052*/ 	.short	(.L_19 - .L_18)


	//   ....[0]....
.L_18:
        /*0054*/ 	.word	0x00000640


	//   ....[1]....
        /*0058*/ 	.word	0x00000690


	//----- nvinfo : EIATTR_REQNTID
	.align		4
.L_19:
        /*005c*/ 	.byte	0x04, 0x10
        /*005e*/ 	.short	(.L_21 - .L_20)
.L_20:
        /*0060*/ 	.word	0x00000080
        /*0064*/ 	.word	0x00000001
        /*0068*/ 	.word	0x00000001


	//----- nvinfo : EIATTR_CBANK_PARAM_SIZE
	.align		4
.L_21:
        /*006c*/ 	.byte	0x03, 0x19
        /*006e*/ 	.short	0x0018


	//----- nvinfo : EIATTR_PARAM_CBANK
	.align		4
        /*0070*/ 	.byte	0x04, 0x0a
        /*0072*/ 	.short	(.L_23 - .L_22)
	.align		4
.L_22:
        /*0074*/ 	.word	index@(.nv.constant0.triton_poi_fused_4)
        /*0078*/ 	.short	0x0210
        /*007a*/ 	.short	0x0018


	//----- nvinfo : EIATTR_SW_WAR
	.align		4
.L_23:
        /*007c*/ 	.byte	0x04, 0x36
        /*007e*/ 	.short	(.L_25 - .L_24)
.L_24:
        /*0080*/ 	.word	0x00000008
.L_25:


//--------------------- .nv.callgraph             --------------------------
	.section	.nv.callgraph,"",@"SHT_CUDA_CALLGRAPH"
	.align	4
	.sectionentsize	8
	.align		4
        /*0000*/ 	.word	0x00000000
	.align		4
        /*0004*/ 	.word	0xffffffff
	.align		4
        /*0008*/ 	.word	0x00000000
	.align		4
        /*000c*/ 	.word	0xfffffffe
	.align		4
        /*0010*/ 	.word	0x00000000
	.align		4
        /*0014*/ 	.word	0xfffffffd
	.align		4
        /*0018*/ 	.word	0x00000000
	.align		4
        /*001c*/ 	.word	0xfffffffc


//--------------------- .text.triton_poi_fused_4  --------------------------
	.section	.text.triton_poi_fused_4,"ax",@progbits
	.sectionflags	@"SHF_BARRIERS=1"
	.align	128
        .global         triton_poi_fused_4
        .type           triton_poi_fused_4,@function
        .size           triton_poi_fused_4,(.L_x_1 - triton_poi_fused_4)
        .other          triton_poi_fused_4,@"STO_CUDA_ENTRY STV_DEFAULT"
triton_poi_fused_4:
.text.triton_poi_fused_4:
[----:B------:R-:W0:Y:S01]  /*0000*/  LDC R1, c[0x0][0x28] ;  /* 0x00000a00ff017b82 */ /* 0x000e220000000800 */
[----:B------:R-:W1:Y:S07]  /*0010*/  S2R R0, SR_TID.X ;  /* 0x0000000000007919 */ /* 0x000e6e0000002100 */
[----:B------:R-:W2:Y:S01]  /*0020*/  LDC.64 R16, c[0x0][0x210] ;  /* 0x00008400ff107b82 */ /* 0x000ea20000000a00 */
[----:B------:R-:W-:Y:S01]  /*0030*/  CS2R R20, SRZ ;  /* 0x0000000000147805 */ /* 0x000fe2000001ff00 */
[----:B------:R-:W-:Y:S01]  /*0040*/  IMAD.MOV.U32 R22, RZ, RZ, RZ ;  /* 0x000000ffff167224 */ /* 0x000fe200078e00ff */
[----:B------:R-:W3:Y:S01]  /*0050*/  S2R R19, SR_CTAID.X ;  /* 0x0000000000137919 */ /* 0x000ee20000002500 */
[----:B------:R-:W4:Y:S01]  /*0060*/  S2R R18, SR_CTAID.Y ;  /* 0x0000000000127919 */ /* 0x000f220000002600 */
[----:B------:R-:W-:Y:S01]  /*0070*/  ULDC.64 UR6, c[0x0][0x208] ;  /* 0x0000820000067ab9 */ /* 0x000fe20000000a00 */
[----:B-1----:R-:W-:-:S02]  /*0080*/  SHF.R.U32.HI R23, RZ, 0x2, R0 ;  /* 0x00000002ff177819 */ /* 0x002fc40000011600 */
[----:B------:R-:W-:Y:S02]  /*0090*/  LOP3.LUT R2, R0, 0x40, RZ, 0xc0, !PT ;  /* 0x0000004000027812 */ /* 0x000fe400078ec0ff */
[----:B------:R-:W-:Y:S01]  /*00a0*/  SGXT.U32 R23, R23, 0x4 ;  /* 0x000000041717781a */ /* 0x000fe20000000000 */
[----:B---3--:R-:W-:Y:S01]  /*00b0*/  IMAD.SHL.U32 R19, R19, 0x4, RZ ;  /* 0x0000000413137824 */ /* 0x008fe200078e00ff */
[----:B------:R-:W-:-:S04]  /*00c0*/  SHF.R.U32.HI R2, RZ, 0x2, R2 ;  /* 0x00000002ff027819 */ /* 0x000fc80000011602 */
[----:B------:R-:W-:Y:S01]  /*00d0*/  LOP3.LUT R23, R23, R2, RZ, 0xfc, !PT ;  /* 0x0000000217177212 */ /* 0x000fe200078efcff */
[----:B----4-:R-:W-:Y:S01]  /*00e0*/  IMAD.SHL.U32 R2, R18, 0x100, RZ ;  /* 0x0000010012027824 */ /* 0x010fe200078e00ff */
[----:B------:R-:W-:-:S04]  /*00f0*/  LOP3.LUT R8, R19, 0x3, R0, 0xf8, !PT ;  /* 0x0000000313087812 */ /* 0x000fc800078ef800 */
[----:B------:R-:W-:Y:S02]  /*0100*/  LOP3.LUT R4, R2, 0x20, R23, 0xfe, !PT ;  /* 0x0000002002047812 */ /* 0x000fe400078efe17 */
[----:B------:R-:W-:Y:S02]  /*0110*/  LOP3.LUT R5, R2, 0x40, R23, 0xfe, !PT ;  /* 0x0000004002057812 */ /* 0x000fe400078efe17 */
[----:B------:R-:W-:Y:S01]  /*0120*/  LOP3.LUT R3, R2, R23, RZ, 0xfc, !PT ;  /* 0x0000001702037212 */ /* 0x000fe200078efcff */
[--C-:B------:R-:W-:Y:S01]  /*0130*/  IMAD R9, R4, 0x3, R8.reuse ;  /* 0x0000000304097824 */ /* 0x100fe200078e0208 */
[----:B------:R-:W-:Y:S01]  /*0140*/  LOP3.LUT R6, R2, 0x60, R23, 0xfe, !PT ;  /* 0x0000006002067812 */ /* 0x000fe200078efe17 */
        /* <DEDUP_REMOVED lines=9> */
[----:B------:R-:W-:Y:S01]  /*01e0*/  ISETP.GE.AND P0, PT, R8, 0x3, PT ;  /* 0x000000030800780c */ /* 0x000fe20003f06270 */
[----:B------:R-:W-:-:S02]  /*01f0*/  IMAD R15, R15, 0x3, R8 ;  /* 0x000000030f0f7824 */ /* 0x000fc400078e0208 */
[----:B------:R-:W-:Y:S02]  /*0200*/  IMAD R25, R25, 0x3, R8 ;  /* 0x0000000319197824 */ /* 0x000fe400078e0208 */
[----:B--2---:R-:W-:-:S04]  /*0210*/  IMAD.WIDE R4, R9, 0x4, R16 ;  /* 0x0000000409047825 */ /* 0x004fc800078e0210 */
[----:B------:R-:W-:-:S04]  /*0220*/  IMAD.WIDE R6, R11, 0x4, R16 ;  /* 0x000000040b067825 */ /* 0x000fc800078e0210 */
[--C-:B------:R-:W-:Y:S01]  /*0230*/  IMAD.WIDE R2, R3, 0x4, R16.reuse ;  /* 0x0000000403027825 */ /* 0x100fe200078e0210 */
[----:B------:R-:W2:Y:S03]  /*0240*/  @!P0 LDG.E.EL R20, desc[UR6][R4.64] ;  /* 0x0000000604148981 */ /* 0x000ea6000c2e1900 */
[--C-:B------:R-:W-:Y:S01]  /*0250*/  IMAD.WIDE R8, R27, 0x4, R16.reuse ;  /* 0x000000041b087825 */ /* 0x100fe200078e0210 */
[----:B------:R-:W-:Y:S01]  /*0260*/  CS2R R26, SRZ ;  /* 0x00000000001a7805 */ /* 0x000fe2000001ff00 */
[----:B------:R1:W3:Y:S02]  /*0270*/  @!P0 LDG.E.EL R21, desc[UR6][R2.64] ;  /* 0x0000000602158981 */ /* 0x0002e4000c2e1900 */
[--C-:B------:R-:W-:Y:S02]  /*0280*/  IMAD.WIDE R10, R29, 0x4, R16.reuse ;  /* 0x000000041d0a7825 */ /* 0x100fe400078e0210 */
[----:B------:R-:W4:Y:S02]  /*0290*/  @!P0 LDG.E.EL R22, desc[UR6][R6.64] ;  /* 0x0000000606168981 */ /* 0x000f24000c2e1900 */
[----:B------:R-:W-:-:S02]  /*02a0*/  IMAD.WIDE R12, R13, 0x4, R16 ;  /* 0x000000040d0c7825 */ /* 0x000fc400078e0210 */
[----:B------:R-:W5:Y:S02]  /*02b0*/  @!P0 LDG.E.EL R26, desc[UR6][R10.64] ;  /* 0x000000060a1a8981 */ /* 0x000f64000c2e1900 */
[----:B------:R-:W-:-:S04]  /*02c0*/  IMAD.WIDE R14, R15, 0x4, R16 ;  /* 0x000000040f0e7825 */ /* 0x000fc800078e0210 */
[----:B------:R-:W-:Y:S01]  /*02d0*/  IMAD.WIDE R16, R25, 0x4, R16 ;  /* 0x0000000419107825 */ /* 0x000fe200078e0210 */
[----:B------:R-:W-:Y:S01]  /*02e0*/  CS2R R24, SRZ ;  /* 0x0000000000187805 */ /* 0x000fe2000001ff00 */
[----:B------:R-:W5:Y:S02]  /*02f0*/  @!P0 LDG.E.EL R27, desc[UR6][R14.64] ;  /* 0x000000060e1b8981 */ /* 0x000f64000c2e1900 */
[----:B------:R-:W-:-:S03]  /*0300*/  IMAD.MOV.U32 R28, RZ, RZ, RZ ;  /* 0x000000ffff1c7224 */ /* 0x000fc600078e00ff */
[----:B------:R1:W5:Y:S04]  /*0310*/  @!P0 LDG.E.EL R24, desc[UR6][R8.64] ;  /* 0x0000000608188981 */ /* 0x000368000c2e1900 */
[----:B------:R1:W5:Y:S04]  /*0320*/  @!P0 LDG.E.EL R25, desc[UR6][R12.64] ;  /* 0x000000060c198981 */ /* 0x000368000c2e1900 */
[----:B------:R-:W5:Y:S01]  /*0330*/  @!P0 LDG.E.EL R28, desc[UR6][R16.64] ;  /* 0x00000006101c8981 */ /* 0x000f62000c2e1900 */
[----:B------:R-:W1:Y:S02]  /*0340*/  S2UR UR5, SR_CgaCtaId ;  /* 0x00000000000579c3 */ /* 0x000e640000008800 */
[----:B-1----:R-:W-:Y:S01]  /*0350*/  IMAD.SHL.U32 R2, R0, 0x100, RZ ;  /* 0x0000010000027824 */ /* 0x002fe200078e00ff */
[----:B------:R-:W-:-:S04]  /*0360*/  UMOV UR4, 0x400 ;  /* 0x0000040000047882 */ /* 0x000fc80000000000 */
[----:B------:R-:W-:-:S04]  /*0370*/  LOP3.LUT R2, R2, 0x300, RZ, 0xc0, !PT ;  /* 0x0000030002027812 */ /* 0x000fc800078ec0ff */
[----:B------:R-:W-:Y:S01]  /*0380*/  LOP3.LUT R23, R23, R2, RZ, 0xfc, !PT ;  /* 0x0000000217177212 */ /* 0x000fe200078efcff */
[----:B0-----:R-:W-:-:S06]  /*0390*/  UPRMT UR4, UR5, 0x654, UR4 ;  /* 0x0000065405047896 */ /* 0x001fcc0008000004 */
[----:B------:R-:W-:-:S05]  /*03a0*/  LEA.HI R2, R2, UR4, RZ, 0x1c ;  /* 0x0000000402027c11 */ /* 0x000fca000f8fe0ff */
[----:B------:R-:W-:Y:S01]  /*03b0*/  IMAD R23, R23, 0x4, R2 ;  /* 0x0000000417177824 */ /* 0x000fe200078e0202 */
[----:B------:R-:W-:Y:S01]  /*03c0*/  SHF.R.U32.HI R2, RZ, 0x2, R0 ;  /* 0x00000002ff027819 */ /* 0x000fe20000011600 */
[----:B------:R-:W-:-:S03]  /*03d0*/  IMAD.SHL.U32 R3, R0, 0x4, RZ ;  /* 0x0000000400037824 */ /* 0x000fc600078e00ff */
[----:B------:R-:W-:Y:S02]  /*03e0*/  LOP3.LUT R2, R2, 0x10, RZ, 0xc0, !PT ;  /* 0x0000001002027812 */ /* 0x000fe400078ec0ff */
[----:B------:R-:W-:-:S03]  /*03f0*/  LOP3.LUT R8, R3, 0x1fc, RZ, 0xc0, !PT ;  /* 0x000001fc03087812 */ /* 0x000fc600078ec0ff */
[----:B------:R-:W-:-:S04]  /*0400*/  VIADD R5, R2, UR4 ;  /* 0x0000000402057c36 */ /* 0x000fc80008000000 */
[----:B------:R-:W-:Y:S01]  /*0410*/  IMAD R5, R8, 0x4, R5 ;  /* 0x0000000408057824 */ /* 0x000fe200078e0205 */
[--C-:B------:R-:W-:Y:S02]  /*0420*/  SHF.R.S32.HI R9, RZ, 0x17, R18.reuse ;  /* 0x00000017ff097819 */ /* 0x100fe40000011412 */
[----:B------:R-:W-:Y:S02]  /*0430*/  LOP3.LUT R3, R3, 0xfc, RZ, 0xc0, !PT ;  /* 0x000000fc03037812 */ /* 0x000fe400078ec0ff */
[----:B------:R-:W-:Y:S02]  /*0440*/  SGXT R9, R9, 0x1 ;  /* 0x000000010909781a */ /* 0x000fe40000000200 */
[----:B------:R-:W-:Y:S02]  /*0450*/  PRMT R18, R3, 0x6540, R18 ;  /* 0x0000654003127816 */ /* 0x000fe40000000012 */
[----:B------:R-:W0:Y:S02]  /*0460*/  LDC.64 R2, c[0x0][0x218] ;  /* 0x00008600ff027b82 */ /* 0x000e240000000a00 */
[----:B------:R-:W-:-:S02]  /*0470*/  LEA.HI R9, R9, R18, RZ, 0x7 ;  /* 0x0000001209097211 */ /* 0x000fc400078f38ff */
[----:B------:R-:W-:Y:S02]  /*0480*/  SHF.R.U32.HI R0, RZ, 0x6, R0 ;  /* 0x00000006ff007819 */ /* 0x000fe40000011600 */
[----:B------:R-:W-:Y:S02]  /*0490*/  LOP3.LUT R11, R9, 0xffffff80, RZ, 0xc0, !PT ;  /* 0xffffff80090b7812 */ /* 0x000fe400078ec0ff */
[----:B------:R-:W-:Y:S02]  /*04a0*/  SGXT.U32 R0, R0, 0x1 ;  /* 0x000000010000781a */ /* 0x000fe40000000000 */
[----:B------:R-:W-:Y:S01]  /*04b0*/  SHF.R.S32.HI R9, RZ, 0x7, R9 ;  /* 0x00000007ff097819 */ /* 0x000fe20000011409 */
[----:B------:R-:W-:Y:S01]  /*04c0*/  IMAD.IADD R18, R18, 0x1, -R11 ;  /* 0x0000000112127824 */ /* 0x000fe200078e0a0b */
[----:B------:R-:W-:Y:S02]  /*04d0*/  LOP3.LUT R0, R19, R0, RZ, 0xfc, !PT ;  /* 0x0000000013007212 */ /* 0x000fe400078efcff */
[----:B------:R-:W-:Y:S01]  /*04e0*/  LOP3.LUT R10, R8, 0x200, RZ, 0xfc, !PT ;  /* 0x00000200080a7812 */ /* 0x000fe200078efcff */
[----:B------:R-:W-:Y:S01]  /*04f0*/  IMAD R18, R9, 0x180, R18 ;  /* 0x0000018009127824 */ /* 0x000fe200078e0212 */
[----:B------:R-:W-:-:S02]  /*0500*/  LOP3.LUT R9, R0, 0x2, RZ, 0xfc, !PT ;  /* 0x0000000200097812 */ /* 0x000fc400078efcff */
[----:B------:R-:W-:Y:S02]  /*0510*/  SHF.R.U32.HI R10, RZ, 0x4, R10 ;  /* 0x00000004ff0a7819 */ /* 0x000fe4000001160a */
[----:B------:R-:W-:Y:S02]  /*0520*/  ISETP.GE.AND P1, PT, R0, 0x3, PT ;  /* 0x000000030000780c */ /* 0x000fe40003f26270 */
[----:B------:R-:W-:Y:S02]  /*0530*/  ISETP.GE.AND P0, PT, R9, 0x3, PT ;  /* 0x000000030900780c */ /* 0x000fe40003f06270 */
[----:B------:R-:W-:Y:S01]  /*0540*/  LOP3.LUT R10, R10, 0x30, RZ, 0xc0, !PT ;  /* 0x000000300a0a7812 */ /* 0x000fe200078ec0ff */
[----:B------:R-:W-:-:S04]  /*0550*/  IMAD R11, R0, 0x80, R18 ;  /* 0x00000080000b7824 */ /* 0x000fc800078e0212 */
[----:B------:R-:W-:Y:S02]  /*0560*/  VIADD R13, R10, UR4 ;  /* 0x000000040a0d7c36 */ /* 0x000fe40008000000 */
[----:B0-----:R-:W-:-:S04]  /*0570*/  IMAD.WIDE R10, R11, 0x4, R2 ;  /* 0x000000040b0a7825 */ /* 0x001fc800078e0202 */
[----:B------:R-:W-:Y:S01]  /*0580*/  IMAD R13, R8, 0x4, R13 ;  /* 0x00000004080d7824 */ /* 0x000fe200078e020d */
[----:B--2---:R-:W-:Y:S04]  /*0590*/  STS [R23+0x80], R20 ;  /* 0x0000801417007388 */ /* 0x004fe80000000800 */
[----:B---3--:R-:W-:Y:S04]  /*05a0*/  STS [R23], R21 ;  /* 0x0000001517007388 */ /* 0x008fe80000000800 */
[----:B----4-:R-:W-:Y:S04]  /*05b0*/  STS [R23+0x100], R22 ;  /* 0x0001001617007388 */ /* 0x010fe80000000800 */
[----:B-----5:R-:W-:Y:S04]  /*05c0*/  STS [R23+0x200], R26 ;  /* 0x0002001a17007388 */ /* 0x020fe80000000800 */
[----:B------:R-:W-:Y:S04]  /*05d0*/  STS [R23+0x300], R27 ;  /* 0x0003001b17007388 */ /* 0x000fe80000000800 */
[----:B------:R-:W-:Y:S04]  /*05e0*/  STS [R23+0x180], R24 ;  /* 0x0001801817007388 */ /* 0x000fe80000000800 */
[----:B------:R-:W-:Y:S04]  /*05f0*/  STS [R23+0x280], R25 ;  /* 0x0002801917007388 */ /* 0x000fe80000000800 */
[----:B------:R-:W-:Y:S01]  /*0600*/  STS [R23+0x380], R28 ;  /* 0x0003801c17007388 */ /* 0x000fe20000000800 */
[----:B------:R-:W-:Y:S06]  /*0610*/  BAR.SYNC.DEFER_BLOCKING 0x0 ;  /* 0x0000000000007b1d */ /* 0x000fec0000010000 */
[----:B------:R-:W0:Y:S04]  /*0620*/  LDS.128 R4, [R5] ;  /* 0x0000000005047984 */ /* 0x000e280000000c00 */
[----:B0-----:R0:W-:Y:S02]  /*0630*/  @!P1 STG.E.128 desc[UR6][R10.64], R4 ;  /* 0x000000040a009986 */ /* 0x0011e4000c101d06 */
[----:B0-----:R-:W-:Y:S05]  /*0640*/  @P0 EXIT ;  /* 0x000000000000094d */ /* 0x001fea0003800000 */
[----:B------:R-:W0:Y:S01]  /*0650*/  LDS.128 R12, [R13+0x800] ;  /* 0x000800000d0c7984 */ /* 0x000e220000000c00 */
[----:B------:R-:W-:-:S04]  /*0660*/  IMAD R9, R9, 0x80, R18 ;  /* 0x0000008009097824 */ /* 0x000fc800078e0212 */
[----:B------:R-:W-:-:S05]  /*0670*/  IMAD.WIDE R2, R9, 0x4, R2 ;  /* 0x0000000409027825 */ /* 0x000fca00078e0202 */
[----:B0-----:R-:W-:Y:S01]  /*0680*/  STG.E.128 desc[UR6][R2.64], R12 ;  /* 0x0000000c02007986 */ /* 0x001fe2000c101d06 */
[----:B------:R-:W-:Y:S05]  /*0690*/  EXIT ;  /* 0x000000000000794d */ /* 0x000fea0003800000 */
.L_x_0:
[----:B------:R-:W-:-:S00]  /*06a0*/  BRA `(.L_x_0) ;  /* 0xfffffffc00fc7947 */ /* 0x000fc0000383ffff */
[----:B------:R-:W-:-:S00]  /*06b0*/  NOP ;  /* 0x0000000000007918 */ /* 0x000fc00000000000 */
        /* <DEDUP_REMOVED lines=12> */
.L_x_1:


//--------------------- .nv.shared.triton_poi_fused_4 --------------------------
	.section	.nv.shared.triton_poi_fused_4,"aw",@nobits
	.sectionflags	@""
	.align	16
	.zero		1024


//--------------------- .nv.constant0.triton_poi_fused_4 --------------------------
	.section	.nv.constant0.triton_poi_fused_4,"a",@progbits
	.sectionflags	@""
	.align	4
.nv.constant0.triton_poi_fused_4:
	.zero		552
